	.headerflags	@"EF_CUDA_TEXMODE_UNIFIED EF_CUDA_64BIT_ADDRESS EF_CUDA_ACCELERATORS EF_CUDA_SM90 EF_CUDA_VIRTUAL_SM(EF_CUDA_SM90)"
	.elftype	@"ET_EXEC"


//--------------------- .nv.info                  --------------------------
	.section	.nv.info,"",@"SHT_CUDA_INFO"
	.align	4


	//----- nvinfo : EIATTR_REGCOUNT
	.align		4
        /*0000*/ 	.byte	0x04, 0x2f
        /*0002*/ 	.short	(.L_1 - .L_0)
	.align		4
.L_0:
        /*0004*/ 	.word	index@(triton_per_fused__softmax_3)
        /*0008*/ 	.word	0x0000000e


	//----- nvinfo : EIATTR_MIN_STACK_SIZE
	.align		4
.L_1:
        /*000c*/ 	.byte	0x04, 0x12
        /*000e*/ 	.short	(.L_3 - .L_2)
	.align		4
.L_2:
        /*0010*/ 	.word	index@(triton_per_fused__softmax_3)
        /*0014*/ 	.word	0x00000000


	//----- nvinfo : EIATTR_FRAME_SIZE
	.align		4
.L_3:
        /*0018*/ 	.byte	0x04, 0x11
        /*001a*/ 	.short	(.L_5 - .L_4)
	.align		4
.L_4:
        /*001c*/ 	.word	index@(triton_per_fused__softmax_3)
        /*0020*/ 	.word	0x00000000


	//----- nvinfo : EIATTR_MIN_STACK_SIZE
	.align		4
.L_5:
        /*0024*/ 	.byte	0x04, 0x12
        /*0026*/ 	.short	(.L_7 - .L_6)
	.align		4
.L_6:
        /*0028*/ 	.word	index@(triton_per_fused__softmax_3)
        /*002c*/ 	.word	0x00000000
.L_7:


//--------------------- .nv.info.triton_per_fused__softmax_3 --------------------------
	.section	.nv.info.triton_per_fused__softmax_3,"",@"SHT_CUDA_INFO"
	.sectionflags	@""
	.align	4


	//----- nvinfo : EIATTR_CUDA_API_VERSION
	.align		4
        /*0000*/ 	.byte	0x04, 0x37
        /*0002*/ 	.short	(.L_9 - .L_8)
.L_8:
        /*0004*/ 	.word	0x0000007c


	//----- nvinfo : EIATTR_KPARAM_INFO
	.align		4
.L_9:
        /*0008*/ 	.byte	0x04, 0x17
        /*000a*/ 	.short	(.L_11 - .L_10)
.L_10:
        /*000c*/ 	.word	0x00000000
        /*0010*/ 	.short	0x0002
        /*0012*/ 	.short	0x000c
        /*0014*/ 	.byte	0x00, 0xf0, 0x11, 0x00


	//----- nvinfo : EIATTR_KPARAM_INFO
	.align		4
.L_11:
        /*0018*/ 	.byte	0x04, 0x17
        /*001a*/ 	.short	(.L_13 - .L_12)
.L_12:
        /*001c*/ 	.word	0x00000000
        /*0020*/ 	.short	0x0001
        /*0022*/ 	.short	0x0008
        /*0024*/ 	.byte	0x00, 0xf0, 0x11, 0x00


	//----- nvinfo : EIATTR_KPARAM_INFO
	.align		4
.L_13:
        /*0028*/ 	.byte	0x04, 0x17
        /*002a*/ 	.short	(.L_15 - .L_14)
.L_14:
        /*002c*/ 	.word	0x00000000
        /*0030*/ 	.short	0x0000
        /*0032*/ 	.short	0x0000
        /*0034*/ 	.byte	0x00, 0xf4, 0x21, 0x00


	//----- nvinfo : EIATTR_SPARSE_MMA_MASK
	.align		4
.L_15:
        /*0038*/ 	.byte	0x03, 0x50
        /*003a*/ 	.short	0x0000


	//----- nvinfo : EIATTR_MAXREG_COUNT
	.align		4
        /*003c*/ 	.byte	0x03, 0x1b
        /*003e*/ 	.short	0x00ff


	//----- nvinfo : EIATTR_COOP_GROUP_MASK_REGIDS
	.align		4
        /*0040*/ 	.byte	0x04, 0x29
        /*0042*/ 	.short	(.L_17 - .L_16)


	//   ....[0]....
.L_16:
        /*0044*/ 	.word	0xffffffff


	//   ....[1]....
        /*0048*/ 	.word	0xffffffff


	//   ....[2]....
        /*004c*/ 	.word	0xffffffff


	//   ....[3]....
        /*0050*/ 	.word	0xffffffff


	//   ....[4]....
        /*0054*/ 	.word	0xffffffff


	//   ....[5]....
        /*0058*/ 	.word	0xffffffff


	//----- nvinfo : EIATTR_COOP_GROUP_INSTR_OFFSETS
	.align		4
.L_17:
        /*005c*/ 	.byte	0x04, 0x28
        /*005e*/ 	.short	(.L_19 - .L_18)


	//   ....[0]....
.L_18:
        /*0060*/ 	.word	0x000001a0


	//   ....[1]....
        /*0064*/ 	.word	0x000001e0


	//   ....[2]....
        /*0068*/ 	.word	0x00000220


	//   ....[3]....
        /*006c*/ 	.word	0x00000350


	//   ....[4]....
        /*0070*/ 	.word	0x00000370


	//   ....[5]....
        /*0074*/ 	.word	0x00000390


	//----- nvinfo : EIATTR_EXIT_INSTR_OFFSETS
	.align		4
.L_19:
        /*0078*/ 	.byte	0x04, 0x1c
        /*007a*/ 	.short	(.L_21 - .L_20)


	//   ....[0]....
.L_20:
        /*007c*/ 	.word	0x00000460


	//   ....[1]....
        /*0080*/ 	.word	0x00000480


	//----- nvinfo : EIATTR_REQNTID
	.align		4
.L_21:
        /*0084*/ 	.byte	0x04, 0x10
        /*0086*/ 	.short	(.L_23 - .L_22)
.L_22:
        /*0088*/ 	.word	0x00000040
        /*008c*/ 	.word	0x00000001
        /*0090*/ 	.word	0x00000001


	//----- nvinfo : EIATTR_CRS_STACK_SIZE
	.align		4
.L_23:
        /*0094*/ 	.byte	0x04, 0x1e
        /*0096*/ 	.short	(.L_25 - .L_24)
.L_24:
        /*0098*/ 	.word	0x00000000


	//----- nvinfo : EIATTR_CBANK_PARAM_SIZE
	.align		4
.L_25:
        /*009c*/ 	.byte	0x03, 0x19
        /*009e*/ 	.short	0x0010


	//----- nvinfo : EIATTR_PARAM_CBANK
	.align		4
        /*00a0*/ 	.byte	0x04, 0x0a
        /*00a2*/ 	.short	(.L_27 - .L_26)
	.align		4
.L_26:
        /*00a4*/ 	.word	index@(.nv.constant0.triton_per_fused__softmax_3)
        /*00a8*/ 	.short	0x0210
        /*00aa*/ 	.short	0x0010


	//----- nvinfo : EIATTR_SW_WAR
	.align		4
.L_27:
        /*00ac*/ 	.byte	0x04, 0x36
        /*00ae*/ 	.short	(.L_29 - .L_28)
.L_28:
        /*00b0*/ 	.word	0x00000008
.L_29:


//--------------------- .nv.callgraph             --------------------------
	.section	.nv.callgraph,"",@"SHT_CUDA_CALLGRAPH"
	.align	4
	.sectionentsize	8
	.align		4
        /*0000*/ 	.word	0x00000000
	.align		4
        /*0004*/ 	.word	0xffffffff
	.align		4
        /*0008*/ 	.word	0x00000000
	.align		4
        /*000c*/ 	.word	0xfffffffe
	.align		4
        /*0010*/ 	.word	0x00000000
	.align		4
        /*0014*/ 	.word	0xfffffffd
	.align		4
        /*0018*/ 	.word	0x00000000
	.align		4
        /*001c*/ 	.word	0xfffffffc


//--------------------- .text.triton_per_fused__softmax_3 --------------------------
	.section	.text.triton_per_fused__softmax_3,"ax",@progbits
	.align	128
        .global         triton_per_fused__softmax_3
        .type           triton_per_fused__softmax_3,@function
        .size           triton_per_fused__softmax_3,(.L_x_2 - triton_per_fused__softmax_3)
        .other          triton_per_fused__softmax_3,@"STO_CUDA_ENTRY STV_DEFAULT"
triton_per_fused__softmax_3:
.text.triton_per_fused__softmax_3:
[----:B------:R-:W0:Y:S02]  /*0000*/  LDC R1, c[0x0][0x28] ;  /* 0x00000a00ff017b82 */ /* 0x000e240000000800 */
[----:B------:R-:W1:Y:S01]  /*0010*/  S2R R4, SR_TID.X ;  /* 0x0000000000047919 */ /* 0x000e620000002100 */
[----:B------:R-:W2:Y:S08]  /*0020*/  S2UR UR4, SR_CTAID.X ;  /* 0x00000000000479c3 */ /* 0x000eb00000002500 */
[----:B------:R-:W3:Y:S01]  /*0030*/  LDC.64 R2, c[0x0][0x210] ;  /* 0x00008400ff027b82 */ /* 0x000ee20000000a00 */
[----:B--2---:R-:W-:Y:S01]  /*0040*/  USHF.L.U32 UR4, UR4, 0x3, URZ ;  /* 0x0000000304047899 */ /* 0x004fe2000800063f */
[----:B-1----:R-:W-:Y:S01]  /*0050*/  SHF.R.U32.HI R0, RZ, 0x3, R4 ;  /* 0x00000003ff007819 */ /* 0x002fe20000011604 */
[----:B------:R-:W-:-:S03]  /*0060*/  IMAD.SHL.U32 R4, R4, 0x2, RZ ;  /* 0x0000000204047824 */ /* 0x000fc600078e00ff */
[----:B------:R-:W-:Y:S02]  /*0070*/  SGXT.U32 R0, R0, 0x3 ;  /* 0x000000030000781a */ /* 0x000fe40000000000 */
[----:B------:R-:W-:Y:S02]  /*0080*/  LOP3.LUT R5, R4, 0xe, RZ, 0xc0, !PT ;  /* 0x0000000e04057812 */ /* 0x000fe400078ec0ff */
[----:B------:R-:W-:Y:S01]  /*0090*/  LOP3.LUT R0, R0, UR4, RZ, 0xfc, !PT ;  /* 0x0000000400007c12 */ /* 0x000fe2000f8efcff */
[----:B------:R-:W-:-:S03]  /*00a0*/  ULDC.64 UR4, c[0x0][0x208] ;  /* 0x0000820000047ab9 */ /* 0x000fc60000000a00 */
[C---:B------:R-:W-:Y:S01]  /*00b0*/  ISETP.GE.AND P0, PT, R0.reuse, 0x40, PT ;  /* 0x000000400000780c */ /* 0x040fe20003f06270 */
[----:B------:R-:W-:-:S04]  /*00c0*/  IMAD R5, R0, 0x10, R5 ;  /* 0x0000001000057824 */ /* 0x000fc800078e0205 */
[----:B---3--:R-:W-:Y:S01]  /*00d0*/  IMAD.WIDE R2, R5, 0x4, R2 ;  /* 0x0000000405027825 */ /* 0x008fe200078e0202 */
[----:B------:R-:W-:-:S07]  /*00e0*/  CS2R R4, SRZ ;  /* 0x0000000000047805 */ /* 0x000fce000001ff00 */
[----:B------:R-:W-:Y:S05]  /*00f0*/  @P0 BRA `(.L_x_0) ;  /* 0x0000000000040947 */ /* 0x000fea0003800000 */
[----:B------:R1:W5:Y:S02]  /*0100*/  LDG.E.64 R4, desc[UR4][R2.64] ;  /* 0x0000000402047981 */ /* 0x000364000c1e1b00 */
.L_x_0:
[----:B-----5:R-:W-:Y:S02]  /*0110*/  SEL R5, R5, RZ, !P0 ;  /* 0x000000ff05057207 */ /* 0x020fe40004000000 */
[----:B------:R-:W-:Y:S02]  /*0120*/  SEL R4, R4, RZ, !P0 ;  /* 0x000000ff04047207 */ /* 0x000fe40004000000 */
[----:B------:R-:W-:Y:S02]  /*0130*/  FSEL R7, R5, -INF , !P0 ;  /* 0xff80000005077808 */ /* 0x000fe40004000000 */
[----:B------:R-:W-:-:S04]  /*0140*/  FSEL R0, R4, -INF , !P0 ;  /* 0xff80000004007808 */ /* 0x000fc80004000000 */
[C---:B------:R-:W-:Y:S02]  /*0150*/  FSETP.GT.AND P1, PT, R0.reuse, R7, PT ;  /* 0x000000070000720b */ /* 0x040fe40003f24000 */
[----:B------:R-:W-:-:S11]  /*0160*/  FSETP.NAN.AND P2, PT, R0, R0, PT ;  /* 0x000000000000720b */ /* 0x000fd60003f48000 */
[----:B------:R-:W-:-:S04]  /*0170*/  @!P1 FSEL R0, R0, R7, P2 ;  /* 0x0000000700009208 */ /* 0x000fc80001000000 */
[C---:B------:R-:W-:Y:S01]  /*0180*/  FSETP.NAN.AND P2, PT, R0.reuse, R0, PT ;  /* 0x000000000000720b */ /* 0x040fe20003f48000 */
[----:B------:R-:W-:Y:S05]  /*0190*/  WARPSYNC.ALL ;  /* 0x0000000000007948 */ /* 0x000fea0003800000 */
[----:B------:R-:W2:Y:S02]  /*01a0*/  SHFL.BFLY PT, R7, R0, 0x4, 0x1f ;  /* 0x0c801f0000077f89 */ /* 0x000ea400000e0000 */
[----:B--2---:R-:W-:-:S13]  /*01b0*/  FSETP.GT.AND P1, PT, R0, R7, PT ;  /* 0x000000070000720b */ /* 0x004fda0003f24000 */
[----:B------:R-:W-:-:S04]  /*01c0*/  @!P1 FSEL R0, R0, R7, P2 ;  /* 0x0000000700009208 */ /* 0x000fc80001000000 */
[C---:B------:R-:W-:Y:S01]  /*01d0*/  FSETP.NAN.AND P2, PT, R0.reuse, R0, PT ;  /* 0x000000000000720b */ /* 0x040fe20003f48000 */
[----:B------:R-:W2:Y:S02]  /*01e0*/  SHFL.BFLY PT, R7, R0, 0x2, 0x1f ;  /* 0x0c401f0000077f89 */ /* 0x000ea400000e0000 */
[----:B--2---:R-:W-:-:S13]  /*01f0*/  FSETP.GT.AND P1, PT, R0, R7, PT ;  /* 0x000000070000720b */ /* 0x004fda0003f24000 */
[----:B------:R-:W-:-:S04]  /*0200*/  @!P1 FSEL R0, R0, R7, P2 ;  /* 0x0000000700009208 */ /* 0x000fc80001000000 */
[C---:B------:R-:W-:Y:S01]  /*0210*/  FSETP.NAN.AND P2, PT, R0.reuse, R0, PT ;  /* 0x000000000000720b */ /* 0x040fe20003f48000 */
[----:B------:R-:W2:Y:S02]  /*0220*/  SHFL.BFLY PT, R7, R0, 0x1, 0x1f ;  /* 0x0c201f0000077f89 */ /* 0x000ea400000e0000 */
[----:B--2---:R-:W-:-:S13]  /*0230*/  FSETP.GT.AND P1, PT, R0, R7, PT ;  /* 0x000000070000720b */ /* 0x004fda0003f24000 */
[----:B------:R-:W-:-:S05]  /*0240*/  @!P1 FSEL R0, R0, R7, P2 ;  /* 0x0000000700009208 */ /* 0x000fca0001000000 */
[--C-:B------:R-:W-:Y:S01]  /*0250*/  FADD R4, R4, -R0.reuse ;  /* 0x8000000004047221 */ /* 0x100fe20000000000 */
[----:B------:R-:W-:-:S03]  /*0260*/  FADD R5, R5, -R0 ;  /* 0x8000000005057221 */ /* 0x000fc60000000000 */
[----:B------:R-:W-:Y:S01]  /*0270*/  FMUL R4, R4, 0.5 ;  /* 0x3f00000004047820 */ /* 0x000fe20000400000 */
[----:B------:R-:W-:-:S03]  /*0280*/  FMUL R5, R5, 0.5 ;  /* 0x3f00000005057820 */ /* 0x000fc60000400000 */
[----:B------:R-:W-:Y:S01]  /*0290*/  FMUL R4, R4, 1.4426950216293334961 ;  /* 0x3fb8aa3b04047820 */ /* 0x000fe20000400000 */
[----:B------:R-:W-:-:S04]  /*02a0*/  FMUL R5, R5, 1.4426950216293334961 ;  /* 0x3fb8aa3b05057820 */ /* 0x000fc80000400000 */
[----:B------:R-:W-:Y:S02]  /*02b0*/  FSETP.GEU.AND P1, PT, R4, -126, PT ;  /* 0xc2fc00000400780b */ /* 0x000fe40003f2e000 */
[----:B------:R-:W-:-:S11]  /*02c0*/  FSETP.GEU.AND P2, PT, R5, -126, PT ;  /* 0xc2fc00000500780b */ /* 0x000fd60003f4e000 */
[----:B------:R-:W-:Y:S02]  /*02d0*/  @!P1 FMUL R4, R4, 0.5 ;  /* 0x3f00000004049820 */ /* 0x000fe40000400000 */
[----:B------:R-:W-:Y:S02]  /*02e0*/  @!P2 FMUL R5, R5, 0.5 ;  /* 0x3f0000000505a820 */ /* 0x000fe40000400000 */
[----:B------:R-:W2:Y:S08]  /*02f0*/  MUFU.EX2 R0, R4 ;  /* 0x0000000400007308 */ /* 0x000eb00000000800 */
[----:B------:R-:W3:Y:S01]  /*0300*/  MUFU.EX2 R7, R5 ;  /* 0x0000000500077308 */ /* 0x000ee20000000800 */
[----:B--2---:R-:W-:Y:S01]  /*0310*/  @!P1 FMUL R0, R0, R0 ;  /* 0x0000000000009220 */ /* 0x004fe20000400000 */
[----:B---3--:R-:W-:-:S04]  /*0320*/  @!P2 FMUL R7, R7, R7 ;  /* 0x000000070707a220 */ /* 0x008fc80000400000 */
[----:B------:R-:W-:-:S05]  /*0330*/  FADD R6, R0, R7 ;  /* 0x0000000700067221 */ /* 0x000fca0000000000 */
[----:B------:R-:W-:-:S05]  /*0340*/  FSEL R6, R6, RZ, !P0 ;  /* 0x000000ff06067208 */ /* 0x000fca0004000000 */
[----:B------:R-:W2:Y:S02]  /*0350*/  SHFL.BFLY PT, R9, R6, 0x4, 0x1f ;  /* 0x0c801f0006097f89 */ /* 0x000ea400000e0000 */
[----:B--2---:R-:W-:-:S05]  /*0360*/  FADD R9, R6, R9 ;  /* 0x0000000906097221 */ /* 0x004fca0000000000 */
[----:B------:R-:W2:Y:S02]  /*0370*/  SHFL.BFLY PT, R8, R9, 0x2, 0x1f ;  /* 0x0c401f0009087f89 */ /* 0x000ea400000e0000 */
[----:B--2---:R-:W-:-:S05]  /*0380*/  FADD R8, R9, R8 ;  /* 0x0000000809087221 */ /* 0x004fca0000000000 */
[----:B------:R-:W2:Y:S02]  /*0390*/  SHFL.BFLY PT, R11, R8, 0x1, 0x1f ;  /* 0x0c201f00080b7f89 */ /* 0x000ea400000e0000 */
[----:B--2---:R-:W-:-:S05]  /*03a0*/  FADD R11, R8, R11 ;  /* 0x0000000b080b7221 */ /* 0x004fca0000000000 */
[C---:B------:R-:W-:Y:S02]  /*03b0*/  FSETP.GT.AND P1, PT, |R11|.reuse, 8.50705917302346158658e+37, PT ;  /* 0x7e8000000b00780b */ /* 0x040fe40003f24200 */
[----:B------:R-:W-:-:S11]  /*03c0*/  FSETP.GEU.AND P2, PT, |R11|, 1.175494350822287508e-38, PT ;  /* 0x008000000b00780b */ /* 0x000fd60003f4e200 */
[----:B------:R-:W-:Y:S01]  /*03d0*/  @P1 FMUL R11, R11, 0.25 ;  /* 0x3e8000000b0b1820 */ /* 0x000fe20000400000 */
[----:B------:R-:W-:Y:S01]  /*03e0*/  @P1 FMUL R0, R0, 0.25 ;  /* 0x3e80000000001820 */ /* 0x000fe20000400000 */
[----:B------:R-:W-:Y:S02]  /*03f0*/  @P1 FMUL R7, R7, 0.25 ;  /* 0x3e80000007071820 */ /* 0x000fe40000400000 */
[----:B------:R-:W-:Y:S01]  /*0400*/  @!P2 FMUL R11, R11, 16777216 ;  /* 0x4b8000000b0ba820 */ /* 0x000fe20000400000 */
[----:B------:R-:W-:Y:S01]  /*0410*/  @!P2 FMUL R0, R0, 16777216 ;  /* 0x4b8000000000a820 */ /* 0x000fe20000400000 */
[----:B------:R-:W-:-:S04]  /*0420*/  @!P2 FMUL R7, R7, 16777216 ;  /* 0x4b8000000707a820 */ /* 0x000fc80000400000 */
[----:B------:R-:W2:Y:S02]  /*0430*/  MUFU.RCP R11, R11 ;  /* 0x0000000b000b7308 */ /* 0x000ea40000001000 */
[C---:B--2---:R-:W-:Y:S01]  /*0440*/  FMUL R6, R11.reuse, R0 ;  /* 0x000000000b067220 */ /* 0x044fe20000400000 */
[----:B------:R-:W-:Y:S01]  /*0450*/  FMUL R7, R11, R7 ;  /* 0x000000070b077220 */ /* 0x000fe20000400000 */
[----:B------:R-:W-:Y:S06]  /*0460*/  @P0 EXIT ;  /* 0x000000000000094d */ /* 0x000fec0003800000 */
[----:B------:R-:W-:Y:S01]  /*0470*/  STG.E.64 desc[UR4][R2.64], R6 ;  /* 0x0000000602007986 */ /* 0x000fe2000c101b04 */
[----:B------:R-:W-:Y:S05]  /*0480*/  EXIT ;  /* 0x000000000000794d */ /* 0x000fea0003800000 */
.L_x_1:
[----:B------:R-:W-:-:S00]  /*0490*/  BRA `(.L_x_1) ;  /* 0xfffffffc00fc7947 */ /* 0x000fc0000383ffff */
[----:B------:R-:W-:-:S00]  /*04a0*/  NOP ;  /* 0x0000000000007918 */ /* 0x000fc00000000000 */
        /* <DEDUP_REMOVED lines=13> */
.L_x_2:


//--------------------- .nv.constant0.triton_per_fused__softmax_3 --------------------------
	.section	.nv.constant0.triton_per_fused__softmax_3,"a",@progbits
	.sectionflags	@""
	.align	4
.nv.constant0.triton_per_fused__softmax_3:
	.zero		544
